def matmul_kernel(
    a_ptr,
    b_ptr,
    c_ptr,
    M,
    N,
    K,
    stride_am,
    stride_ak,
    stride_bk,
    stride_bn,
    stride_cm,
    stride_cn,
    BLOCK_M: tl.constexpr,
    BLOCK_N: tl.constexpr,
    BLOCK_K: tl.constexpr,
    GROUP_M: tl.constexpr,
):
    pid = tl.program_id(axis=0)
    num_pid_m = tl.cdiv(M, BLOCK_M)
    num_pid_n = tl.cdiv(N, BLOCK_N)
    num_pid_in_group = GROUP_M * num_pid_n
    group_id = pid // num_pid_in_group
    first_pid_m = group_id * GROUP_M
    group_size_m = min(num_pid_m - first_pid_m, GROUP_M)
    pid_m = first_pid_m + ((pid % num_pid_in_group) % group_size_m)
    pid_n = (pid % num_pid_in_group) // group_size_m

    offs_am = (pid_m * BLOCK_M + tl.arange(0, BLOCK_M)) % M
    offs_bn = (pid_n * BLOCK_N + tl.arange(0, BLOCK_N)) % N
    offs_k = tl.arange(0, BLOCK_K)
    a_ptrs = a_ptr + offs_am[:, None] * stride_am + offs_k[None, :] * stride_ak
    b_ptrs = b_ptr + offs_k[:, None] * stride_bk + offs_bn[None, :] * stride_bn

    acc = tl.zeros((BLOCK_M, BLOCK_N), dtype=tl.float32)
    for kk in range(0, tl.cdiv(K, BLOCK_K)):
        a = tl.load(a_ptrs, mask=offs_k[None, :] < K - kk * BLOCK_K, other=0.0)
        b = tl.load(b_ptrs, mask=offs_k[:, None] < K - kk * BLOCK_K, other=0.0)
        acc = tl.dot(a, b, acc)
        a_ptrs += BLOCK_K * stride_ak
        b_ptrs += BLOCK_K * stride_bk

    c = acc.to(c_ptr.dtype.element_ty)
    offs_cm = pid_m * BLOCK_M + tl.arange(0, BLOCK_M)
    offs_cn = pid_n * BLOCK_N + tl.arange(0, BLOCK_N)
    c_ptrs = c_ptr + offs_cm[:, None] * stride_cm + offs_cn[None, :] * stride_cn
    mask = (offs_cm[:, None] < M) & (offs_cn[None, :] < N)
    tl.store(c_ptrs, c, mask=mask)

# config = {"BLOCK_K": 16, "BLOCK_M": 16, "BLOCK_N": 32, "GROUP_M": 8, "arch": "sm_80", "dtype": "bf16", "num_ctas": 1, "num_stages": 3, "num_warps": 4}
# arch = sm_80


// ===== COMPILED SASS (sm_80) =====

	.target	sm_80

	.elftype	@"ET_EXEC"


//--------------------- .note.nv.tkinfo           --------------------------
	.section	.note.nv.tkinfo,"",@"SHT_NOTE"
	.sectionflags	@"SHF_NOTE_NV_TKINFO"
	.tkinfo
        /*0018*/ 	.word	0x00000002
        /*0030*/ 	.string	""
        /*0030*/ 	.string	"ptxas"
        /*0030*/ 	.string	"Cuda compilation tools, release 13.0, V13.0.88"
        /*0030*/ 	.string	"Build cuda_13.0.r13.0/compiler.36424714_0"
        /*0030*/ 	.string	"-v  -suppress-debug-info  -lineinfo  -arch sm_80 "



//--------------------- .note.nv.cuinfo           --------------------------
	.section	.note.nv.cuinfo,"",@"SHT_NOTE"
	.sectionflags	@"SHF_NOTE_NV_CUINFO"
        /*0018*/ 	.short	0x0002
        /*001a*/ 	.short	0x0050
        /*001c*/ 	.short	0x0082
	.zero		2


//--------------------- .nv.info                  --------------------------
	.section	.nv.info,"",@"SHT_CUDA_INFO"
	.align	4


	//----- nvinfo : EIATTR_REGCOUNT
	.align		4
        /*0000*/ 	.byte	0x04, 0x2f
        /*0002*/ 	.short	(.L_1 - .L_0)
	.align		4
.L_0:
        /*0004*/ 	.word	index@(matmul_kernel)
        /*0008*/ 	.word	0x00000030


	//----- nvinfo : EIATTR_FRAME_SIZE
	.align		4
.L_1:
        /*000c*/ 	.byte	0x04, 0x11
        /*000e*/ 	.short	(.L_3 - .L_2)
	.align		4
.L_2:
        /*0010*/ 	.word	index@(matmul_kernel)
        /*0014*/ 	.word	0x00000000


	//----- nvinfo : EIATTR_MIN_STACK_SIZE
	.align		4
.L_3:
        /*0018*/ 	.byte	0x04, 0x12
        /*001a*/ 	.short	(.L_5 - .L_4)
	.align		4
.L_4:
        /*001c*/ 	.word	index@(matmul_kernel)
        /*0020*/ 	.word	0x00000000
.L_5:


//--------------------- .nv.info.matmul_kernel    --------------------------
	.section	.nv.info.matmul_kernel,"",@"SHT_CUDA_INFO"
	.sectionflags	@""
	.align	4


	//----- nvinfo : EIATTR_CUDA_API_VERSION
	.align		4
        /*0000*/ 	.byte	0x04, 0x37
        /*0002*/ 	.short	(.L_7 - .L_6)
.L_6:
        /*0004*/ 	.word	0x00000082


	//----- nvinfo : EIATTR_SW2861232_WAR
	.align		4
.L_7:
        /*0008*/ 	.byte	0x01, 0x35
	.zero		2


	//----- nvinfo : EIATTR_PARAM_CBANK
	.align		4
        /*000c*/ 	.byte	0x04, 0x0a
        /*000e*/ 	.short	(.L_9 - .L_8)
	.align		4
.L_8:
        /*0010*/ 	.word	index@(.nv.constant0.matmul_kernel)
        /*0014*/ 	.short	0x0160
        /*0016*/ 	.short	0x0050


	//----- nvinfo : EIATTR_CBANK_PARAM_SIZE
	.align		4
.L_9:
        /*0018*/ 	.byte	0x03, 0x19
        /*001a*/ 	.short	0x0050


	//----- nvinfo : EIATTR_KPARAM_INFO
	.align		4
        /*001c*/ 	.byte	0x04, 0x17
        /*001e*/ 	.short	(.L_11 - .L_10)
.L_10:
        /*0020*/ 	.word	0x00000000
        /*0024*/ 	.short	0x000d
        /*0026*/ 	.short	0x0048
        /*0028*/ 	.byte	0x00, 0xf4, 0x21, 0x00


	//----- nvinfo : EIATTR_KPARAM_INFO
	.align		4
.L_11:
        /*002c*/ 	.byte	0x04, 0x17
        /*002e*/ 	.short	(.L_13 - .L_12)
.L_12:
        /*0030*/ 	.word	0x00000000
        /*0034*/ 	.short	0x000c
        /*0036*/ 	.short	0x0040
        /*0038*/ 	.byte	0x00, 0xf4, 0x21, 0x00


	//----- nvinfo : EIATTR_KPARAM_INFO
	.align		4
.L_13:
        /*003c*/ 	.byte	0x04, 0x17
        /*003e*/ 	.short	(.L_15 - .L_14)
.L_14:
        /*0040*/ 	.word	0x00000000
        /*0044*/ 	.short	0x000b
        /*0046*/ 	.short	0x0038
        /*0048*/ 	.byte	0x00, 0xf0, 0x11, 0x00


	//----- nvinfo : EIATTR_KPARAM_INFO
	.align		4
.L_15:
        /*004c*/ 	.byte	0x04, 0x17
        /*004e*/ 	.short	(.L_17 - .L_16)
.L_16:
        /*0050*/ 	.word	0x00000000
        /*0054*/ 	.short	0x000a
        /*0056*/ 	.short	0x0034
        /*0058*/ 	.byte	0x00, 0xf0, 0x11, 0x00


	//----- nvinfo : EIATTR_KPARAM_INFO
	.align		4
.L_17:
        /*005c*/ 	.byte	0x04, 0x17
        /*005e*/ 	.short	(.L_19 - .L_18)
.L_18:
        /*0060*/ 	.word	0x00000000
        /*0064*/ 	.short	0x0009
        /*0066*/ 	.short	0x0030
        /*0068*/ 	.byte	0x00, 0xf0, 0x11, 0x00


	//----- nvinfo : EIATTR_KPARAM_INFO
	.align		4
.L_19:
        /*006c*/ 	.byte	0x04, 0x17
        /*006e*/ 	.short	(.L_21 - .L_20)
.L_20:
        /*0070*/ 	.word	0x00000000
        /*0074*/ 	.short	0x0008
        /*0076*/ 	.short	0x002c
        /*0078*/ 	.byte	0x00, 0xf0, 0x11, 0x00


	//----- nvinfo : EIATTR_KPARAM_INFO
	.align		4
.L_21:
        /*007c*/ 	.byte	0x04, 0x17
        /*007e*/ 	.short	(.L_23 - .L_22)
.L_22:
        /*0080*/ 	.word	0x00000000
        /*0084*/ 	.short	0x0007
        /*0086*/ 	.short	0x0028
        /*0088*/ 	.byte	0x00, 0xf0, 0x11, 0x00


	//----- nvinfo : EIATTR_KPARAM_INFO
	.align		4
.L_23:
        /*008c*/ 	.byte	0x04, 0x17
        /*008e*/ 	.short	(.L_25 - .L_24)
.L_24:
        /*0090*/ 	.word	0x00000000
        /*0094*/ 	.short	0x0006
        /*0096*/ 	.short	0x0024
        /*0098*/ 	.byte	0x00, 0xf0, 0x11, 0x00


	//----- nvinfo : EIATTR_KPARAM_INFO
	.align		4
.L_25:
        /*009c*/ 	.byte	0x04, 0x17
        /*009e*/ 	.short	(.L_27 - .L_26)
.L_26:
        /*00a0*/ 	.word	0x00000000
        /*00a4*/ 	.short	0x0005
        /*00a6*/ 	.short	0x0020
        /*00a8*/ 	.byte	0x00, 0xf0, 0x11, 0x00


	//----- nvinfo : EIATTR_KPARAM_INFO
	.align		4
.L_27:
        /*00ac*/ 	.byte	0x04, 0x17
        /*00ae*/ 	.short	(.L_29 - .L_28)
.L_28:
        /*00b0*/ 	.word	0x00000000
        /*00b4*/ 	.short	0x0004
        /*00b6*/ 	.short	0x001c
        /*00b8*/ 	.byte	0x00, 0xf0, 0x11, 0x00


	//----- nvinfo : EIATTR_KPARAM_INFO
	.align		4
.L_29:
        /*00bc*/ 	.byte	0x04, 0x17
        /*00be*/ 	.short	(.L_31 - .L_30)
.L_30:
        /*00c0*/ 	.word	0x00000000
        /*00c4*/ 	.short	0x0003
        /*00c6*/ 	.short	0x0018
        /*00c8*/ 	.byte	0x00, 0xf0, 0x11, 0x00


	//----- nvinfo : EIATTR_KPARAM_INFO
	.align		4
.L_31:
        /*00cc*/ 	.byte	0x04, 0x17
        /*00ce*/ 	.short	(.L_33 - .L_32)
.L_32:
        /*00d0*/ 	.word	0x00000000
        /*00d4*/ 	.short	0x0002
        /*00d6*/ 	.short	0x0010
        /*00d8*/ 	.byte	0x00, 0xf4, 0x21, 0x00


	//----- nvinfo : EIATTR_KPARAM_INFO
	.align		4
.L_33:
        /*00dc*/ 	.byte	0x04, 0x17
        /*00de*/ 	.short	(.L_35 - .L_34)
.L_34:
        /*00e0*/ 	.word	0x00000000
        /*00e4*/ 	.short	0x0001
        /*00e6*/ 	.short	0x0008
        /*00e8*/ 	.byte	0x00, 0xf4, 0x21, 0x00


	//----- nvinfo : EIATTR_KPARAM_INFO
	.align		4
.L_35:
        /*00ec*/ 	.byte	0x04, 0x17
        /*00ee*/ 	.short	(.L_37 - .L_36)
.L_36:
        /*00f0*/ 	.word	0x00000000
        /*00f4*/ 	.short	0x0000
        /*00f6*/ 	.short	0x0000
        /*00f8*/ 	.byte	0x00, 0xf4, 0x21, 0x00


	//----- nvinfo : EIATTR_MAXREG_COUNT
	.align		4
.L_37:
        /*00fc*/ 	.byte	0x03, 0x1b
        /*00fe*/ 	.short	0x00ff


	//----- nvinfo : EIATTR_NUM_BARRIERS
	.align		4
        /*0100*/ 	.byte	0x02, 0x4c
        /*0102*/ 	.byte	0x01
	.zero		1


	//----- nvinfo : EIATTR_MERCURY_ISA_VERSION
	.align		4
        /*0104*/ 	.byte	0x03, 0x5f
        /*0106*/ 	.short	0x0000


	//----- nvinfo : EIATTR_EXIT_INSTR_OFFSETS
	.align		4
        /*0108*/ 	.byte	0x04, 0x1c
        /*010a*/ 	.short	(.L_39 - .L_38)


	//   ....[0]....
.L_38:
        /*010c*/ 	.word	0x00001470


	//   ....[1]....
        /*0110*/ 	.word	0x000014a0


	//----- nvinfo : EIATTR_REQNTID
	.align		4
.L_39:
        /*0114*/ 	.byte	0x04, 0x10
        /*0116*/ 	.short	(.L_41 - .L_40)
.L_40:
        /*0118*/ 	.word	0x00000080
        /*011c*/ 	.word	0x00000001
        /*0120*/ 	.word	0x00000001
.L_41:


//--------------------- .nv.callgraph             --------------------------
	.section	.nv.callgraph,"",@"SHT_CUDA_CALLGRAPH"
	.align	4
	.sectionentsize	8
	.align		4
        /*0000*/ 	.word	0x00000000
	.align		4
        /*0004*/ 	.word	0xffffffff
	.align		4
        /*0008*/ 	.word	0x00000000
	.align		4
        /*000c*/ 	.word	0xfffffffe
	.align		4
        /*0010*/ 	.word	0x00000000
	.align		4
        /*0014*/ 	.word	0xfffffffd
	.align		4
        /*0018*/ 	.word	0x00000000
	.align		4
        /*001c*/ 	.word	0xfffffffc


//--------------------- .nv.rel.action            --------------------------
	.section	.nv.rel.action,"",@"SHT_CUDA_RELOCINFO"
	.align	8
	.sectionentsize	8
        /*0000*/ 	.byte	0x73, 0x00, 0x00, 0x00, 0x00, 0x00, 0x00, 0x00, 0x00, 0x00, 0x00, 0x11, 0x25, 0x00, 0x05, 0x36


//--------------------- .nv.constant0.matmul_kernel --------------------------
	.section	.nv.constant0.matmul_kernel,"a",@progbits
	.sectionflags	@""
	.align	4
.nv.constant0.matmul_kernel:
	.zero		432


//--------------------- .text.matmul_kernel       --------------------------
	.section	.text.matmul_kernel,"ax",@progbits
	.sectioninfo	@"SHI_REGISTERS=48"
	.align	128
        .global         matmul_kernel
        .type           matmul_kernel,@function
        .size           matmul_kernel,(.L_x_3 - matmul_kernel)
        .other          matmul_kernel,@"STO_CUDA_ENTRY STV_DEFAULT"
matmul_kernel:
.text.matmul_kernel:
[----:B------:R-:W-:Y:S02]  /*0000*/  IMAD.MOV.U32 R1, RZ, RZ, c[0x0][0x28] ;  /* 0x00000a00ff017624 */ /* 0x000fe400078e00ff */
[----:B------:R-:W-:Y:S01]  /*0010*/  IMAD.MOV.U32 R0, RZ, RZ, 0x1f ;  /* 0x0000001fff007424 */ /* 0x000fe200078e00ff */
[----:B------:R-:W0:Y:S01]  /*0020*/  S2R R5, SR_CTAID.X ;  /* 0x0000000000057919 */ /* 0x000e220000002500 */
[----:B------:R-:W-:Y:S01]  /*0030*/  IMAD.MOV.U32 R12, RZ, RZ, c[0x0][0x180] ;  /* 0x00006000ff0c7624 */ /* 0x000fe200078e00ff */
[----:B------:R-:W-:Y:S02]  /*0040*/  ULDC.64 UR6, c[0x0][0x118] ;  /* 0x0000460000067ab9 */ /* 0x000fe40000000a00 */
[----:B------:R-:W-:Y:S02]  /*0050*/  IADD3 R0, R0, c[0x0][0x17c], RZ ;  /* 0x00005f0000007a10 */ /* 0x000fe40007ffe0ff */
[----:B------:R-:W-:Y:S02]  /*0060*/  IADD3 R12, R12, 0xf, RZ ;  /* 0x0000000f0c0c7810 */ /* 0x000fe40007ffe0ff */
[----:B------:R-:W-:-:S04]  /*0070*/  SHF.R.S32.HI R3, RZ, 0x1f, R0 ;  /* 0x0000001fff037819 */ /* 0x000fc80000011400 */
[----:B------:R-:W-:-:S04]  /*0080*/  LEA.HI R3, R3, R0, RZ, 0x5 ;  /* 0x0000000003037211 */ /* 0x000fc800078f28ff */
[----:B------:R-:W-:-:S05]  /*0090*/  SHF.R.S32.HI R3, RZ, 0x5, R3 ;  /* 0x00000005ff037819 */ /* 0x000fca0000011403 */
[----:B------:R-:W-:Y:S01]  /*00a0*/  IMAD.SHL.U32 R4, R3, 0x8, RZ ;  /* 0x0000000803047824 */ /* 0x000fe200078e00ff */
[----:B0-----:R-:W-:-:S04]  /*00b0*/  IABS R8, R5 ;  /* 0x0000000500087213 */ /* 0x001fc80000000000 */
[-C--:B------:R-:W-:Y:S02]  /*00c0*/  IABS R7, R4.reuse ;  /* 0x0000000400077213 */ /* 0x080fe40000000000 */
[----:B------:R-:W-:Y:S02]  /*00d0*/  IABS R10, R4 ;  /* 0x00000004000a7213 */ /* 0x000fe40000000000 */
[----:B------:R-:W0:Y:S08]  /*00e0*/  I2F.RP R0, R7 ;  /* 0x0000000700007306 */ /* 0x000e300000209400 */
[----:B0-----:R-:W0:Y:S02]  /*00f0*/  MUFU.RCP R0, R0 ;  /* 0x0000000000007308 */ /* 0x001e240000001000 */
[----:B0-----:R-:W-:Y:S01]  /*0100*/  IADD3 R2, R0, 0xffffffe, RZ ;  /* 0x0ffffffe00027810 */ /* 0x001fe20007ffe0ff */
[----:B------:R-:W-:-:S05]  /*0110*/  IMAD.MOV R0, RZ, RZ, -R10 ;  /* 0x000000ffff007224 */ /* 0x000fca00078e0a0a */
[----:B------:R0:W1:Y:S02]  /*0120*/  F2I.FTZ.U32.TRUNC.NTZ R3, R2 ;  /* 0x0000000200037305 */ /* 0x000064000021f000 */
[----:B0-----:R-:W-:Y:S02]  /*0130*/  IMAD.MOV.U32 R2, RZ, RZ, RZ ;  /* 0x000000ffff027224 */ /* 0x001fe400078e00ff */
[----:B-1----:R-:W-:-:S04]  /*0140*/  IMAD.MOV R6, RZ, RZ, -R3 ;  /* 0x000000ffff067224 */ /* 0x002fc800078e0a03 */
[----:B------:R-:W-:Y:S02]  /*0150*/  IMAD R9, R6, R7, RZ ;  /* 0x0000000706097224 */ /* 0x000fe400078e02ff */
[----:B------:R-:W-:Y:S02]  /*0160*/  IMAD.MOV.U32 R6, RZ, RZ, R8 ;  /* 0x000000ffff067224 */ /* 0x000fe400078e0008 */
[----:B------:R-:W-:-:S06]  /*0170*/  IMAD.HI.U32 R3, R3, R9, R2 ;  /* 0x0000000903037227 */ /* 0x000fcc00078e0002 */
[----:B------:R-:W-:-:S04]  /*0180*/  IMAD.HI.U32 R3, R3, R6, RZ ;  /* 0x0000000603037227 */ /* 0x000fc800078e00ff */
[----:B------:R-:W-:-:S05]  /*0190*/  IMAD R0, R3, R0, R6 ;  /* 0x0000000003007224 */ /* 0x000fca00078e0206 */
[----:B------:R-:W-:-:S13]  /*01a0*/  ISETP.GT.U32.AND P1, PT, R7, R0, PT ;  /* 0x000000000700720c */ /* 0x000fda0003f24070 */
[----:B------:R-:W-:Y:S01]  /*01b0*/  @!P1 IMAD.IADD R0, R0, 0x1, -R7 ;  /* 0x0000000100009824 */ /* 0x000fe200078e0a07 */
[----:B------:R-:W-:Y:S02]  /*01c0*/  @!P1 IADD3 R3, R3, 0x1, RZ ;  /* 0x0000000103039810 */ /* 0x000fe40007ffe0ff */
[----:B------:R-:W-:Y:S02]  /*01d0*/  ISETP.NE.AND P1, PT, R4, RZ, PT ;  /* 0x000000ff0400720c */ /* 0x000fe40003f25270 */
[----:B------:R-:W-:Y:S02]  /*01e0*/  ISETP.GE.U32.AND P0, PT, R0, R7, PT ;  /* 0x000000070000720c */ /* 0x000fe40003f06070 */
[----:B------:R-:W-:-:S04]  /*01f0*/  LOP3.LUT R0, R5, R4, RZ, 0x3c, !PT ;  /* 0x0000000405007212 */ /* 0x000fc800078e3cff */
[----:B------:R-:W-:Y:S01]  /*0200*/  ISETP.GE.AND P2, PT, R0, RZ, PT ;  /* 0x000000ff0000720c */ /* 0x000fe20003f46270 */
[----:B------:R-:W-:-:S05]  /*0210*/  IMAD.MOV.U32 R0, RZ, RZ, c[0x0][0x178] ;  /* 0x00005e00ff007624 */ /* 0x000fca00078e00ff */
[----:B------:R-:W-:Y:S02]  /*0220*/  IADD3 R0, R0, 0xf, RZ ;  /* 0x0000000f00007810 */ /* 0x000fe40007ffe0ff */
[----:B------:R-:W-:-:S05]  /*0230*/  @P0 IADD3 R3, R3, 0x1, RZ ;  /* 0x0000000103030810 */ /* 0x000fca0007ffe0ff */
[----:B------:R-:W-:Y:S01]  /*0240*/  IMAD.MOV.U32 R2, RZ, RZ, R3 ;  /* 0x000000ffff027224 */ /* 0x000fe200078e0003 */
[----:B------:R-:W-:-:S03]  /*0250*/  SHF.R.S32.HI R3, RZ, 0x1f, R0 ;  /* 0x0000001fff037819 */ /* 0x000fc60000011400 */
[----:B------:R-:W-:Y:S01]  /*0260*/  @!P2 IMAD.MOV R2, RZ, RZ, -R2 ;  /* 0x000000ffff02a224 */ /* 0x000fe200078e0a02 */
[----:B------:R-:W-:Y:S02]  /*0270*/  @!P1 LOP3.LUT R2, RZ, R4, RZ, 0x33, !PT ;  /* 0x00000004ff029212 */ /* 0x000fe400078e33ff */
[----:B------:R-:W-:-:S03]  /*0280*/  LEA.HI R3, R3, R0, RZ, 0x4 ;  /* 0x0000000003037211 */ /* 0x000fc600078f20ff */
[----:B------:R-:W-:Y:S02]  /*0290*/  IMAD.SHL.U32 R13, R2, 0x8, RZ ;  /* 0x00000008020d7824 */ /* 0x000fe400078e00ff */
[----:B------:R-:W-:-:S03]  /*02a0*/  IMAD.MOV R2, RZ, RZ, -R2 ;  /* 0x000000ffff027224 */ /* 0x000fc600078e0a02 */
[----:B------:R-:W-:Y:S01]  /*02b0*/  LEA.HI.SX32 R3, R3, -R13, 0x1c ;  /* 0x8000000d03037211 */ /* 0x000fe200078fe2ff */
[----:B------:R-:W-:-:S03]  /*02c0*/  IMAD R4, R4, R2, R5 ;  /* 0x0000000204047224 */ /* 0x000fc600078e0205 */
[----:B------:R-:W-:Y:S02]  /*02d0*/  IMNMX R11, R3, 0x8, PT ;  /* 0x00000008030b7817 */ /* 0x000fe40003800200 */
[----:B------:R-:W-:Y:S02]  /*02e0*/  IABS R9, R4 ;  /* 0x0000000400097213 */ /* 0x000fe40000000000 */
[----:B------:R-:W-:-:S04]  /*02f0*/  IABS R7, R11 ;  /* 0x0000000b00077213 */ /* 0x000fc80000000000 */
[----:B------:R-:W0:Y:S08]  /*0300*/  I2F.RP R0, R7 ;  /* 0x0000000700007306 */ /* 0x000e300000209400 */
[----:B0-----:R-:W0:Y:S02]  /*0310*/  MUFU.RCP R0, R0 ;  /* 0x0000000000007308 */ /* 0x001e240000001000 */
[----:B0-----:R-:W-:-:S06]  /*0320*/  IADD3 R3, R0, 0xffffffe, RZ ;  /* 0x0ffffffe00037810 */ /* 0x001fcc0007ffe0ff */
[----:B------:R-:W0:Y:S02]  /*0330*/  F2I.FTZ.U32.TRUNC.NTZ R3, R3 ;  /* 0x0000000300037305 */ /* 0x000e24000021f000 */
[----:B0-----:R-:W-:-:S04]  /*0340*/  IMAD.MOV R6, RZ, RZ, -R3 ;  /* 0x000000ffff067224 */ /* 0x001fc800078e0a03 */
[----:B------:R-:W-:Y:S01]  /*0350*/  IMAD.MOV.U32 R2, RZ, RZ, R6 ;  /* 0x000000ffff027224 */ /* 0x000fe200078e0006 */
[----:B------:R-:W-:-:S03]  /*0360*/  IABS R6, R11 ;  /* 0x0000000b00067213 */ /* 0x000fc60000000000 */
[----:B------:R-:W-:Y:S02]  /*0370*/  IMAD R5, R2, R7, RZ ;  /* 0x0000000702057224 */ /* 0x000fe400078e02ff */
[----:B------:R-:W-:Y:S02]  /*0380*/  IMAD.MOV.U32 R2, RZ, RZ, RZ ;  /* 0x000000ffff027224 */ /* 0x000fe400078e00ff */
[----:B------:R-:W-:Y:S02]  /*0390*/  IMAD.MOV R0, RZ, RZ, -R6 ;  /* 0x000000ffff007224 */ /* 0x000fe400078e0a06 */
        /* <DEDUP_REMOVED lines=9> */
[----:B------:R-:W-:Y:S02]  /*0430*/  ISETP.GE.AND P2, PT, R0, RZ, PT ;  /* 0x000000ff0000720c */ /* 0x000fe40003f46270 */
[----:B------:R-:W0:Y:S05]  /*0440*/  S2R R0, SR_TID.X ;  /* 0x0000000000007919 */ /* 0x000e2a0000002100 */
[----:B------:R-:W-:Y:S02]  /*0450*/  @P0 IADD3 R2, R2, 0x1, RZ ;  /* 0x0000000102020810 */ /* 0x000fe40007ffe0ff */
[----:B------:R-:W-:-:S03]  /*0460*/  ISETP.GT.AND P0, PT, R12, 0xf, PT ;  /* 0x0000000f0c00780c */ /* 0x000fc60003f04270 */
[----:B------:R-:W-:-:S04]  /*0470*/  IMAD.MOV.U32 R7, RZ, RZ, R2 ;  /* 0x000000ffff077224 */ /* 0x000fc800078e0002 */
[----:B------:R-:W-:Y:S01]  /*0480*/  @!P2 IMAD.MOV R7, RZ, RZ, -R7 ;  /* 0x000000ffff07a224 */ /* 0x000fe200078e0a07 */
[----:B------:R-:W-:-:S05]  /*0490*/  @!P1 LOP3.LUT R7, RZ, R11, RZ, 0x33, !PT ;  /* 0x0000000bff079212 */ /* 0x000fca00078e33ff */
[----:B------:R-:W-:Y:S01]  /*04a0*/  IMAD.MOV R2, RZ, RZ, -R7 ;  /* 0x000000ffff027224 */ /* 0x000fe200078e0a07 */
[----:B------:R-:W-:Y:S01]  /*04b0*/  @!P0 PRMT R14, RZ, 0x7610, R14 ;  /* 0x00007610ff0e8816 */ /* 0x000fe2000000000e */
[----:B------:R-:W-:Y:S01]  /*04c0*/  IMAD.SHL.U32 R9, R7, 0x20, RZ ;  /* 0x0000002007097824 */ /* 0x000fe200078e00ff */
[----:B------:R-:W-:Y:S01]  /*04d0*/  @!P0 PRMT R15, RZ, 0x7610, R15 ;  /* 0x00007610ff0f8816 */ /* 0x000fe2000000000f */
[----:B------:R-:W-:Y:S01]  /*04e0*/  IMAD R2, R11, R2, R4 ;  /* 0x000000020b027224 */ /* 0x000fe200078e0204 */
[--C-:B0-----:R-:W-:Y:S01]  /*04f0*/  SHF.R.U32.HI R4, RZ, 0x4, R0.reuse ;  /* 0x00000004ff047819 */ /* 0x101fe20000011600 */
[----:B------:R-:W-:Y:S01]  /*0500*/  @!P0 IMAD.SHL.U32 R5, R0, 0x20, RZ ;  /* 0x0000002000058824 */ /* 0x000fe200078e00ff */
[----:B------:R-:W-:Y:S01]  /*0510*/  SHF.R.U32.HI R3, RZ, 0x4, R0 ;  /* 0x00000004ff037819 */ /* 0x000fe20000011600 */
[----:B------:R-:W-:Y:S01]  /*0520*/  IMAD.IADD R13, R13, 0x1, R2 ;  /* 0x000000010d0d7824 */ /* 0x000fe200078e0202 */
[----:B------:R-:W-:Y:S01]  /*0530*/  SGXT.U32 R4, R4, 0x3 ;  /* 0x000000030404781a */ /* 0x000fe20000000000 */
[C---:B------:R-:W-:Y:S01]  /*0540*/  @!P0 IMAD.SHL.U32 R6, R0.reuse, 0x2, RZ ;  /* 0x0000000200068824 */ /* 0x040fe200078e00ff */
[----:B------:R-:W-:-:S02]  /*0550*/  LOP3.LUT R2, R0, 0xf, RZ, 0xc0, !PT ;  /* 0x0000000f00027812 */ /* 0x000fc400078ec0ff */
[----:B------:R-:W-:Y:S02]  /*0560*/  LOP3.LUT R7, R9, R4, RZ, 0xfc, !PT ;  /* 0x0000000409077212 */ /* 0x000fe400078efcff */
[----:B------:R-:W-:Y:S01]  /*0570*/  @!P0 PRMT R14, R14, 0x5410, RZ ;  /* 0x000054100e0e8816 */ /* 0x000fe200000000ff */
[----:B------:R-:W-:Y:S01]  /*0580*/  IMAD R20, R13, 0x10, R2 ;  /* 0x000000100d147824 */ /* 0x000fe200078e0202 */
[----:B------:R-:W-:Y:S02]  /*0590*/  @!P0 PRMT R15, R15, 0x5410, RZ ;  /* 0x000054100f0f8816 */ /* 0x000fe400000000ff */
[----:B------:R-:W-:Y:S02]  /*05a0*/  @!P0 LOP3.LUT R8, R5, 0x60, RZ, 0xc0, !PT ;  /* 0x0000006005088812 */ /* 0x000fe400078ec0ff */
[----:B------:R-:W-:Y:S02]  /*05b0*/  LOP3.LUT R9, R9, 0x8, R4, 0xfe, !PT ;  /* 0x0000000809097812 */ /* 0x000fe400078efe04 */
[----:B------:R-:W-:-:S02]  /*05c0*/  LOP3.LUT R10, R7, 0x10, RZ, 0xfc, !PT ;  /* 0x00000010070a7812 */ /* 0x000fc400078efcff */
[----:B------:R-:W-:Y:S01]  /*05d0*/  LOP3.LUT R11, R7, 0x18, RZ, 0xfc, !PT ;  /* 0x00000018070b7812 */ /* 0x000fe200078efcff */
[----:B------:R-:W-:Y:S05]  /*05e0*/  @!P0 BRA `(.L_x_0) ;  /* 0x00000b9000008947 */ /* 0x000fea0003800000 */
[----:B------:R-:W-:Y:S01]  /*05f0*/  IABS R13, c[0x0][0x17c] ;  /* 0x00005f00000d7a13 */ /* 0x000fe20000000000 */
[----:B------:R-:W-:Y:S01]  /*0600*/  IMAD R38, R4, c[0x0][0x188], RZ ;  /* 0x0000620004267a24 */ /* 0x000fe200078e02ff */
[----:B------:R-:W-:Y:S01]  /*0610*/  IABS R15, c[0x0][0x178] ;  /* 0x00005e00000f7a13 */ /* 0x000fe20000000000 */
[----:B------:R-:W-:Y:S01]  /*0620*/  IMAD.MOV.U32 R34, RZ, RZ, c[0x0][0x18c] ;  /* 0x00006300ff227624 */ /* 0x000fe200078e00ff */
[----:B------:R-:W0:Y:S01]  /*0630*/  I2F.RP R5, R13 ;  /* 0x0000000d00057306 */ /* 0x000e220000209400 */
[----:B------:R-:W-:Y:S01]  /*0640*/  IABS R14, R11 ;  /* 0x0000000b000e7213 */ /* 0x000fe20000000000 */
[----:B------:R-:W-:Y:S01]  /*0650*/  IMAD.MOV.U32 R35, RZ, RZ, c[0x0][0x188] ;  /* 0x00006200ff237624 */ /* 0x000fe200078e00ff */
[----:B------:R-:W-:Y:S01]  /*0660*/  IABS R24, R7 ;  /* 0x0000000700187213 */ /* 0x000fe20000000000 */
[----:B------:R-:W-:Y:S01]  /*0670*/  IMAD R23, R2, c[0x0][0x18c], RZ ;  /* 0x0000630002177a24 */ /* 0x000fe200078e02ff */
[----:B------:R-:W-:Y:S01]  /*0680*/  SHF.R.S32.HI R33, RZ, 0x1f, R12 ;  /* 0x0000001fff217819 */ /* 0x000fe2000001140c */
[----:B------:R-:W-:Y:S01]  /*0690*/  IMAD.SHL.U32 R34, R34, 0x10, RZ ;  /* 0x0000001022227824 */ /* 0x000fe200078e00ff */
[----:B------:R-:W-:Y:S01]  /*06a0*/  LOP3.LUT R25, RZ, c[0x0][0x17c], RZ, 0x33, !PT ;  /* 0x00005f00ff197a12 */ /* 0x000fe200078e33ff */
[----:B------:R-:W1:Y:S01]  /*06b0*/  I2F.RP R6, R15 ;  /* 0x0000000f00067306 */ /* 0x000e620000209400 */
[----:B------:R-:W-:Y:S01]  /*06c0*/  LEA.HI R33, R33, R12, RZ, 0x4 ;  /* 0x0000000c21217211 */ /* 0x000fe200078f20ff */
[----:B------:R-:W-:Y:S01]  /*06d0*/  IMAD.SHL.U32 R35, R35, 0x10, RZ ;  /* 0x0000001023237824 */ /* 0x000fe200078e00ff */
[----:B------:R-:W-:-:S02]  /*06e0*/  ULDC UR4, c[0x0][0x180] ;  /* 0x0000600000047ab9 */ /* 0x000fc40000000800 */
[----:B------:R-:W-:-:S03]  /*06f0*/  SHF.R.S32.HI R33, RZ, 0x4, R33 ;  /* 0x00000004ff217819 */ /* 0x000fc60000011421 */
[----:B0-----:R-:W0:Y:S08]  /*0700*/  MUFU.RCP R5, R5 ;  /* 0x0000000500057308 */ /* 0x001e300000001000 */
[----:B-1----:R-:W1:Y:S01]  /*0710*/  MUFU.RCP R6, R6 ;  /* 0x0000000600067308 */ /* 0x002e620000001000 */
[----:B0-----:R-:W-:-:S07]  /*0720*/  IADD3 R16, R5, 0xffffffe, RZ ;  /* 0x0ffffffe05107810 */ /* 0x001fce0007ffe0ff */
[----:B------:R0:W2:Y:S01]  /*0730*/  F2I.FTZ.U32.TRUNC.NTZ R17, R16 ;  /* 0x0000001000117305 */ /* 0x0000a2000021f000 */
[----:B-1----:R-:W-:-:S07]  /*0740*/  IADD3 R18, R6, 0xffffffe, RZ ;  /* 0x0ffffffe06127810 */ /* 0x002fce0007ffe0ff */
[----:B------:R1:W3:Y:S01]  /*0750*/  F2I.FTZ.U32.TRUNC.NTZ R19, R18 ;  /* 0x0000001200137305 */ /* 0x0002e2000021f000 */
[----:B0-----:R-:W-:Y:S02]  /*0760*/  IMAD.MOV.U32 R16, RZ, RZ, RZ ;  /* 0x000000ffff107224 */ /* 0x001fe400078e00ff */
[----:B--2---:R-:W-:Y:S02]  /*0770*/  IMAD.MOV R8, RZ, RZ, -R17 ;  /* 0x000000ffff087224 */ /* 0x004fe400078e0a11 */
[----:B-1----:R-:W-:Y:S02]  /*0780*/  IMAD.MOV.U32 R18, RZ, RZ, RZ ;  /* 0x000000ffff127224 */ /* 0x002fe400078e00ff */
[----:B------:R-:W-:Y:S02]  /*0790*/  IMAD R21, R8, R13, RZ ;  /* 0x0000000d08157224 */ /* 0x000fe400078e02ff */
[----:B---3--:R-:W-:Y:S02]  /*07a0*/  IMAD.MOV R22, RZ, RZ, -R19 ;  /* 0x000000ffff167224 */ /* 0x008fe400078e0a13 */
[----:B------:R-:W-:Y:S01]  /*07b0*/  IMAD.HI.U32 R16, R17, R21, R16 ;  /* 0x0000001511107227 */ /* 0x000fe200078e0010 */
[----:B------:R-:W-:-:S03]  /*07c0*/  IABS R17, R10 ;  /* 0x0000000a00117213 */ /* 0x000fc60000000000 */
[----:B------:R-:W-:Y:S01]  /*07d0*/  IMAD R5, R22, R15, RZ ;  /* 0x0000000f16057224 */ /* 0x000fe200078e02ff */
[----:B------:R-:W-:Y:S01]  /*07e0*/  IABS R22, R9 ;  /* 0x0000000900167213 */ /* 0x000fe20000000000 */
[----:B------:R-:W-:-:S04]  /*07f0*/  IMAD.HI.U32 R6, R16, R17, RZ ;  /* 0x0000001110067227 */ /* 0x000fc800078e00ff */
[----:B------:R-:W-:Y:S01]  /*0800*/  IMAD.HI.U32 R18, R19, R5, R18 ;  /* 0x0000000513127227 */ /* 0x000fe200078e0012 */
[----:B------:R-:W-:-:S03]  /*0810*/  IABS R19, R20 ;  /* 0x0000001400137213 */ /* 0x000fc60000000000 */
[----:B------:R-:W-:-:S04]  /*0820*/  IMAD.HI.U32 R5, R16, R14, RZ ;  /* 0x0000000e10057227 */ /* 0x000fc800078e00ff */
[----:B------:R-:W-:-:S04]  /*0830*/  IMAD.HI.U32 R18, R18, R19, RZ ;  /* 0x0000001312127227 */ /* 0x000fc800078e00ff */
[----:B------:R-:W-:Y:S02]  /*0840*/  IMAD.MOV R5, RZ, RZ, -R5 ;  /* 0x000000ffff057224 */ /* 0x000fe400078e0a05 */
[----:B------:R-:W-:Y:S02]  /*0850*/  IMAD.MOV R6, RZ, RZ, -R6 ;  /* 0x000000ffff067224 */ /* 0x000fe400078e0a06 */
[----:B------:R-:W-:-:S04]  /*0860*/  IMAD.HI.U32 R8, R16, R22, RZ ;  /* 0x0000001610087227 */ /* 0x000fc800078e00ff */
[----:B------:R-:W-:-:S04]  /*0870*/  IMAD.HI.U32 R16, R16, R24, RZ ;  /* 0x0000001810107227 */ /* 0x000fc800078e00ff */
[----:B------:R-:W-:Y:S02]  /*0880*/  IMAD.MOV R26, RZ, RZ, -R18 ;  /* 0x000000ffff1a7224 */ /* 0x000fe400078e0a12 */
[C---:B------:R-:W-:Y:S02]  /*0890*/  IMAD R14, R13.reuse, R5, R14 ;  /* 0x000000050d0e7224 */ /* 0x040fe400078e020e */
[C---:B------:R-:W-:Y:S01]  /*08a0*/  IMAD R18, R13.reuse, R6, R17 ;  /* 0x000000060d127224 */ /* 0x040fe200078e0211 */
[----:B------:R-:W-:Y:S01]  /*08b0*/  SHF.R.S32.HI R17, RZ, 0x2, R0 ;  /* 0x00000002ff117819 */ /* 0x000fe20000011400 */
[----:B------:R-:W-:Y:S01]  /*08c0*/  IMAD.MOV R16, RZ, RZ, -R16 ;  /* 0x000000ffff107224 */ /* 0x000fe200078e0a10 */
[C---:B------:R-:W-:Y:S01]  /*08d0*/  ISETP.GT.U32.AND P0, PT, R13.reuse, R14, PT ;  /* 0x0000000e0d00720c */ /* 0x040fe20003f04070 */
[----:B------:R-:W-:Y:S01]  /*08e0*/  IMAD.MOV R8, RZ, RZ, -R8 ;  /* 0x000000ffff087224 */ /* 0x000fe200078e0a08 */
[C---:B------:R-:W-:Y:S01]  /*08f0*/  ISETP.GT.U32.AND P1, PT, R13.reuse, R18, PT ;  /* 0x000000120d00720c */ /* 0x040fe20003f24070 */
[----:B------:R-:W-:Y:S01]  /*0900*/  IMAD R24, R13, R16, R24 ;  /* 0x000000100d187224 */ /* 0x000fe200078e0218 */
[----:B------:R-:W-:Y:S01]  /*0910*/  SGXT R17, R17, 0x1 ;  /* 0x000000011111781a */ /* 0x000fe20000000200 */
[----:B------:R-:W-:-:S02]  /*0920*/  IMAD R22, R13, R8, R22 ;  /* 0x000000080d167224 */ /* 0x000fc400078e0216 */
[----:B------:R-:W-:Y:S01]  /*0930*/  IMAD R16, R15, R26, R19 ;  /* 0x0000001a0f107224 */ /* 0x000fe200078e0213 */
[C---:B------:R-:W-:Y:S01]  /*0940*/  ISETP.GT.U32.AND P3, PT, R13.reuse, R24, PT ;  /* 0x000000180d00720c */ /* 0x040fe20003f64070 */
[C---:B------:R-:W-:Y:S01]  /*0950*/  IMAD.SHL.U32 R6, R0.reuse, 0x2, RZ ;  /* 0x0000000200067824 */ /* 0x040fe200078e00ff */
[----:B------:R-:W-:Y:S01]  /*0960*/  ISETP.GT.U32.AND P2, PT, R13, R22, PT ;  /* 0x000000160d00720c */ /* 0x000fe20003f44070 */
[----:B------:R-:W-:Y:S01]  /*0970*/  IMAD.SHL.U32 R8, R0, 0x10, RZ ;  /* 0x0000001000087824 */ /* 0x000fe200078e00ff */
[----:B------:R-:W-:Y:S01]  /*0980*/  ISETP.GT.U32.AND P4, PT, R15, R16, PT ;  /* 0x000000100f00720c */ /* 0x000fe20003f84070 */
[--C-:B------:R-:W-:Y:S01]  /*0990*/  @!P0 IMAD.IADD R14, R14, 0x1, -R13.reuse ;  /* 0x000000010e0e8824 */ /* 0x100fe200078e0a0d */
[----:B------:R-:W-:Y:S01]  /*09a0*/  SHF.R.U32.HI R19, RZ, 0x1, R0 ;  /* 0x00000001ff137819 */ /* 0x000fe20000011600 */
[----:B------:R-:W-:Y:S01]  /*09b0*/  @!P1 IMAD.IADD R18, R18, 0x1, -R13 ;  /* 0x0000000112129824 */ /* 0x000fe200078e0a0d */
[----:B------:R-:W-:Y:S01]  /*09c0*/  ISETP.GE.AND P0, PT, R11, RZ, PT ;  /* 0x000000ff0b00720c */ /* 0x000fe20003f06270 */
[----:B------:R-:W-:Y:S01]  /*09d0*/  IMAD.SHL.U32 R5, R0, 0x20, RZ ;  /* 0x0000002000057824 */ /* 0x000fe200078e00ff */
[----:B------:R-:W-:-:S02]  /*09e0*/  ISETP.GT.U32.AND P1, PT, R13, R14, PT ;  /* 0x0000000e0d00720c */ /* 0x000fc40003f24070 */
[----:B------:R-:W-:Y:S01]  /*09f0*/  ISETP.GT.U32.AND P6, PT, R13, R18, PT ;  /* 0x000000120d00720c */ /* 0x000fe20003fc4070 */
[--C-:B------:R-:W-:Y:S01]  /*0a00*/  @!P3 IMAD.IADD R24, R24, 0x1, -R13.reuse ;  /* 0x000000011818b824 */ /* 0x100fe200078e0a0d */
[----:B------:R-:W-:Y:S01]  /*0a10*/  LOP3.LUT R19, R19, 0x10, R0, 0xf8, !PT ;  /* 0x0000001013137812 */ /* 0x000fe200078ef800 */
[----:B------:R-:W-:Y:S01]  /*0a20*/  @!P2 IMAD.IADD R22, R22, 0x1, -R13 ;  /* 0x000000011616a824 */ /* 0x000fe200078e0a0d */
[----:B------:R-:W-:Y:S01]  /*0a30*/  ISETP.GE.AND P2, PT, R10, RZ, PT ;  /* 0x000000ff0a00720c */ /* 0x000fe20003f46270 */
[----:B------:R-:W-:Y:S01]  /*0a40*/  @!P4 IMAD.IADD R16, R16, 0x1, -R15 ;  /* 0x000000011010c824 */ /* 0x000fe200078e0a0f */
[----:B------:R-:W-:Y:S01]  /*0a50*/  ISETP.GT.U32.AND P4, PT, R13, R24, PT ;  /* 0x000000180d00720c */ /* 0x000fe20003f84070 */
[----:B------:R-:W-:Y:S01]  /*0a60*/  IMAD.SHL.U32 R26, R19, 0x10, RZ ;  /* 0x00000010131a7824 */ /* 0x000fe200078e00ff */
[----:B------:R-:W-:Y:S02]  /*0a70*/  ISETP.GT.U32.AND P5, PT, R13, R22, PT ;  /* 0x000000160d00720c */ /* 0x000fe40003fa4070 */
[----:B------:R-:W-:Y:S01]  /*0a80*/  ISETP.GT.U32.AND P3, PT, R15, R16, PT ;  /* 0x000000100f00720c */ /* 0x000fe20003f64070 */
[--C-:B------:R-:W-:Y:S01]  /*0a90*/  @!P1 IMAD.IADD R14, R14, 0x1, -R13.reuse ;  /* 0x000000010e0e9824 */ /* 0x100fe200078e0a0d */
[----:B------:R-:W-:Y:S01]  /*0aa0*/  ISETP.GE.AND P1, PT, R9, RZ, PT ;  /* 0x000000ff0900720c */ /* 0x000fe20003f26270 */
[--C-:B------:R-:W-:Y:S01]  /*0ab0*/  @!P6 IMAD.IADD R18, R18, 0x1, -R13.reuse ;  /* 0x000000011212e824 */ /* 0x100fe200078e0a0d */
[----:B------:R-:W-:Y:S01]  /*0ac0*/  ISETP.GE.AND P6, PT, R7, RZ, PT ;  /* 0x000000ff0700720c */ /* 0x000fe20003fc6270 */
[----:B------:R-:W-:Y:S01]  /*0ad0*/  @!P0 IMAD.MOV R14, RZ, RZ, -R14 ;  /* 0x000000ffff0e8224 */ /* 0x000fe200078e0a0e */
[----:B------:R-:W-:Y:S01]  /*0ae0*/  LOP3.LUT R17, R17, 0x90, RZ, 0xc0, !PT ;  /* 0x0000009011117812 */ /* 0x000fe200078ec0ff */
[----:B------:R-:W-:Y:S01]  /*0af0*/  IMAD.MOV.U32 R12, RZ, RZ, R18 ;  /* 0x000000ffff0c7224 */ /* 0x000fe200078e0012 */
[----:B------:R-:W-:Y:S01]  /*0b00*/  LOP3.LUT R21, R8, 0x100, RZ, 0xc0, !PT ;  /* 0x0000010008157812 */ /* 0x000fe200078ec0ff */
[--C-:B------:R-:W-:Y:S01]  /*0b10*/  @!P4 IMAD.IADD R24, R24, 0x1, -R13.reuse ;  /* 0x000000011818c824 */ /* 0x100fe200078e0a0d */
[C---:B------:R-:W-:Y:S01]  /*0b20*/  LOP3.LUT R19, R17.reuse, 0x10, R6, 0x78, !PT ;  /* 0x0000001011137812 */ /* 0x040fe200078e7806 */
[----:B------:R-:W-:Y:S01]  /*0b30*/  @!P5 IMAD.IADD R22, R22, 0x1, -R13 ;  /* 0x000000011616d824 */ /* 0x000fe200078e0a0d */
[----:B------:R-:W-:Y:S01]  /*0b40*/  LOP3.LUT R17, R17, 0x300, R26, 0xf8, !PT ;  /* 0x0000030011117812 */ /* 0x000fe200078ef81a */
[----:B------:R-:W-:Y:S01]  /*0b50*/  IMAD.MOV.U32 R26, RZ, RZ, R24 ;  /* 0x000000ffff1a7224 */ /* 0x000fe200078e0018 */
[----:B------:R-:W-:Y:S01]  /*0b60*/  LOP3.LUT R8, R5, 0x60, RZ, 0xc0, !PT ;  /* 0x0000006005087812 */ /* 0x000fe200078ec0ff */
[----:B------:R-:W-:Y:S01]  /*0b70*/  @!P3 IMAD.IADD R16, R16, 0x1, -R15 ;  /* 0x000000011010b824 */ /* 0x000fe200078e0a0f */
[----:B------:R-:W-:Y:S01]  /*0b80*/  ISETP.NE.AND P3, PT, RZ, c[0x0][0x17c], PT ;  /* 0x00005f00ff007a0c */ /* 0x000fe20003f65270 */
[----:B------:R-:W-:Y:S01]  /*0b90*/  @!P2 IMAD.MOV R12, RZ, RZ, -R12 ;  /* 0x000000ffff0ca224 */ /* 0x000fe200078e0a0c */
[----:B------:R-:W-:Y:S01]  /*0ba0*/  IADD3 R21, R19, R8, R21 ;  /* 0x0000000813157210 */ /* 0x000fe20007ffe015 */
[----:B------:R-:W-:Y:S01]  /*0bb0*/  @!P1 IMAD.MOV R22, RZ, RZ, -R22 ;  /* 0x000000ffff169224 */ /* 0x000fe200078e0a16 */
[C---:B------:R-:W-:Y:S01]  /*0bc0*/  SEL R18, R25.reuse, R14, !P3 ;  /* 0x0000000e19127207 */ /* 0x040fe20005800000 */
[----:B------:R-:W-:Y:S01]  /*0bd0*/  @!P6 IMAD.MOV R26, RZ, RZ, -R26 ;  /* 0x000000ffff1ae224 */ /* 0x000fe200078e0a1a */
[C---:B------:R-:W-:Y:S01]  /*0be0*/  SEL R19, R25.reuse, R12, !P3 ;  /* 0x0000000c19137207 */ /* 0x040fe20005800000 */
[----:B------:R-:W-:Y:S01]  /*0bf0*/  CS2R R14, SRZ ;  /* 0x00000000000e7805 */ /* 0x000fe2000001ff00 */
[C---:B------:R-:W-:Y:S01]  /*0c00*/  SEL R24, R25.reuse, R22, !P3 ;  /* 0x0000001619187207 */ /* 0x040fe20005800000 */
[----:B------:R-:W-:Y:S01]  /*0c10*/  IMAD R18, R18, c[0x0][0x190], RZ ;  /* 0x0000640012127a24 */ /* 0x000fe200078e02ff */
[----:B------:R-:W-:Y:S01]  /*0c20*/  SEL R25, R25, R26, !P3 ;  /* 0x0000001a19197207 */ /* 0x000fe20005800000 */
[----:B------:R-:W-:Y:S01]  /*0c30*/  CS2R R12, SRZ ;  /* 0x00000000000c7805 */ /* 0x000fe2000001ff00 */
[----:B------:R-:W-:Y:S01]  /*0c40*/  ISETP.GE.AND P1, PT, R20, RZ, PT ;  /* 0x000000ff1400720c */ /* 0x000fe20003f26270 */
[----:B------:R-:W-:Y:S01]  /*0c50*/  IMAD R29, R24, c[0x0][0x190], RZ ;  /* 0x00006400181d7a24 */ /* 0x000fe200078e02ff */
[----:B------:R-:W-:Y:S01]  /*0c60*/  SHF.R.S32.HI R26, RZ, 0x6, R0 ;  /* 0x00000006ff1a7819 */ /* 0x000fe20000011400 */
[----:B------:R-:W-:Y:S01]  /*0c70*/  IMAD R28, R25, c[0x0][0x190], RZ ;  /* 0x00006400191c7a24 */ /* 0x000fe200078e02ff */
[----:B------:R-:W-:-:S02]  /*0c80*/  ISETP.NE.AND P0, PT, RZ, c[0x0][0x178], PT ;  /* 0x00005e00ff007a0c */ /* 0x000fc40003f05270 */
[----:B------:R-:W-:Y:S02]  /*0c90*/  LOP3.LUT R22, R4, 0x8, RZ, 0xfc, !PT ;  /* 0x0000000804167812 */ /* 0x000fe400078efcff */
[----:B------:R-:W-:Y:S02]  /*0ca0*/  SGXT R26, R26, 0x1 ;  /* 0x000000011a1a781a */ /* 0x000fe40000000200 */
[----:B------:R-:W-:Y:S01]  /*0cb0*/  LEA R36, P3, R38, c[0x0][0x160], 0x1 ;  /* 0x0000580026247a11 */ /* 0x000fe200078608ff */
[----:B------:R-:W-:Y:S01]  /*0cc0*/  IMAD R39, R22, c[0x0][0x188], RZ ;  /* 0x0000620016277a24 */ /* 0x000fe200078e02ff */
[----:B------:R-:W-:Y:S01]  /*0cd0*/  LOP3.LUT R27, R26, 0x90, RZ, 0xc0, !PT ;  /* 0x000000901a1b7812 */ /* 0x000fe200078ec0ff */
[----:B------:R-:W-:Y:S01]  /*0ce0*/  @!P1 IMAD.MOV R16, RZ, RZ, -R16 ;  /* 0x000000ffff109224 */ /* 0x000fe200078e0a10 */
[----:B------:R-:W-:Y:S02]  /*0cf0*/  LEA.HI.X.SX32 R38, R38, c[0x0][0x164], 0x1, P3 ;  /* 0x0000590026267a11 */ /* 0x000fe400018f0eff */
[----:B------:R-:W-:Y:S01]  /*0d00*/  LOP3.LUT R40, R27, 0x7e, R6, 0x78, !PT ;  /* 0x0000007e1b287812 */ /* 0x000fe200078e7806 */
[----:B------:R-:W-:Y:S01]  /*0d10*/  IMAD R27, R19, c[0x0][0x190], RZ ;  /* 0x00006400131b7a24 */ /* 0x000fe200078e02ff */
[----:B------:R-:W-:-:S02]  /*0d20*/  LEA R37, P2, R39, c[0x0][0x160], 0x1 ;  /* 0x0000580027257a11 */ /* 0x000fc400078408ff */
[----:B------:R-:W-:Y:S02]  /*0d30*/  @!P0 LOP3.LUT R16, RZ, c[0x0][0x178], RZ, 0x33, !PT ;  /* 0x00005e00ff108a12 */ /* 0x000fe400078e33ff */
[----:B------:R-:W-:Y:S02]  /*0d40*/  LEA R30, P0, R18, c[0x0][0x168], 0x1 ;  /* 0x00005a00121e7a11 */ /* 0x000fe400078008ff */
[----:B------:R-:W-:Y:S01]  /*0d50*/  LEA.HI.X.SX32 R39, R39, c[0x0][0x164], 0x1, P2 ;  /* 0x0000590027277a11 */ /* 0x000fe200010f0eff */
[----:B------:R-:W-:Y:S01]  /*0d60*/  IMAD R16, R16, c[0x0][0x184], RZ ;  /* 0x0000610010107a24 */ /* 0x000fe200078e02ff */
[----:B------:R-:W-:Y:S02]  /*0d70*/  LOP3.LUT R17, R17, 0x10, R6, 0x78, !PT ;  /* 0x0000001011117812 */ /* 0x000fe400078e7806 */
[----:B------:R-:W-:Y:S01]  /*0d80*/  LEA R31, P1, R27, c[0x0][0x168], 0x1 ;  /* 0x00005a001b1f7a11 */ /* 0x000fe200078208ff */
[----:B------:R-:W-:Y:S01]  /*0d90*/  IMAD.WIDE R24, R16, 0x2, RZ ;  /* 0x0000000210187825 */ /* 0x000fe200078e02ff */
[----:B------:R-:W-:-:S02]  /*0da0*/  LEA R42, P2, R29, c[0x0][0x168], 0x1 ;  /* 0x00005a001d2a7a11 */ /* 0x000fc400078408ff */
[----:B------:R-:W-:Y:S01]  /*0db0*/  LEA R26, P3, R28, c[0x0][0x168], 0x1 ;  /* 0x00005a001c1a7a11 */ /* 0x000fe200078608ff */
[----:B------:R-:W-:Y:S01]  /*0dc0*/  IMAD.IADD R32, R17, 0x1, R8 ;  /* 0x0000000111207824 */ /* 0x000fe200078e0208 */
[----:B------:R-:W-:Y:S02]  /*0dd0*/  LEA.HI.X.SX32 R19, R18, c[0x0][0x16c], 0x1, P0 ;  /* 0x00005b0012137a11 */ /* 0x000fe400000f0eff */
[----:B------:R-:W-:Y:S02]  /*0de0*/  LEA.HI.X.SX32 R18, R27, c[0x0][0x16c], 0x1, P1 ;  /* 0x00005b001b127a11 */ /* 0x000fe400008f0eff */
[----:B------:R-:W-:Y:S02]  /*0df0*/  LEA.HI.X.SX32 R29, R29, c[0x0][0x16c], 0x1, P2 ;  /* 0x00005b001d1d7a11 */ /* 0x000fe400010f0eff */
[----:B------:R-:W-:Y:S02]  /*0e00*/  LEA.HI.X.SX32 R27, R28, c[0x0][0x16c], 0x1, P3 ;  /* 0x00005b001c1b7a11 */ /* 0x000fe400018f0eff */
.L_x_1:
[----:B------:R-:W-:Y:S02]  /*0e10*/  ISETP.GE.AND P1, PT, R22, UR4, PT ;  /* 0x0000000416007c0c */ /* 0x000fe4000bf26270 */
[----:B------:R-:W-:-:S02]  /*0e20*/  IADD3 R16, P0, R24, R37, RZ ;  /* 0x0000002518107210 */ /* 0x000fc40007f1e0ff */
[----:B------:R-:W-:-:S03]  /*0e30*/  PRMT R28, RZ, 0x7610, R28 ;  /* 0x00007610ff1c7816 */ /* 0x000fc6000000001c */
[----:B------:R-:W-:-:S06]  /*0e40*/  IMAD.X R17, R25, 0x1, R39, P0 ;  /* 0x0000000119117824 */ /* 0x000fcc00000e0627 */
[----:B------:R0:W2:Y:S01]  /*0e50*/  @!P1 LDG.E.U16 R28, [R16.64] ;  /* 0x00000006101c9981 */ /* 0x0000a2000c1e1500 */
[----:B------:R-:W-:Y:S02]  /*0e60*/  ISETP.GE.AND P0, PT, R4, UR4, PT ;  /* 0x0000000404007c0c */ /* 0x000fe4000bf06270 */
[----:B------:R-:W-:Y:S02]  /*0e70*/  PRMT R43, RZ, 0x7610, R43 ;  /* 0x00007610ff2b7816 */ /* 0x000fe4000000002b */
[----:B0-----:R-:W-:-:S05]  /*0e80*/  IADD3 R16, P1, R24, R36, RZ ;  /* 0x0000002418107210 */ /* 0x001fca0007f3e0ff */
[----:B------:R-:W-:-:S05]  /*0e90*/  IMAD.X R17, R25, 0x1, R38, P1 ;  /* 0x0000000119117824 */ /* 0x000fca00008e0626 */
[----:B------:R0:W3:Y:S04]  /*0ea0*/  @!P0 LDG.E.U16 R43, [R16.64] ;  /* 0x00000006102b8981 */ /* 0x0000e8000c1e1500 */
[----:B------:R-:W-:Y:S01]  /*0eb0*/  BAR.SYNC.DEFER_BLOCKING 0x0 ;  /* 0x0000000000007b1d */ /* 0x000fe20000010000 */
[----:B------:R-:W-:Y:S02]  /*0ec0*/  ISETP.GE.AND P0, PT, R2, UR4, PT ;  /* 0x0000000402007c0c */ /* 0x000fe4000bf06270 */
[----:B------:R-:W-:Y:S01]  /*0ed0*/  PRMT R41, RZ, 0x7610, R41 ;  /* 0x00007610ff297816 */ /* 0x000fe20000000029 */
[----:B0-----:R-:W-:Y:S01]  /*0ee0*/  IMAD.WIDE R16, R23, 0x2, R26 ;  /* 0x0000000217107825 */ /* 0x001fe200078e021a */
[----:B------:R-:W-:-:S09]  /*0ef0*/  PRMT R44, RZ, 0x7610, R44 ;  /* 0x00007610ff2c7816 */ /* 0x000fd2000000002c */
[----:B------:R0:W4:Y:S04]  /*0f00*/  @!P0 LDG.E.U16 R41, [R16.64] ;  /* 0x0000000610298981 */ /* 0x000128000c1e1500 */
[----:B--2---:R1:W-:Y:S02]  /*0f10*/  STS.U16 [R40+0x500], R28 ;  /* 0x0005001c28007388 */ /* 0x0043e40000000400 */
[----:B-1----:R-:W-:-:S04]  /*0f20*/  IMAD.MOV.U32 R28, RZ, RZ, R42 ;  /* 0x000000ffff1c7224 */ /* 0x002fc800078e002a */
[----:B0-----:R-:W-:-:S05]  /*0f30*/  IMAD.WIDE R16, R23, 0x2, R28 ;  /* 0x0000000217107825 */ /* 0x001fca00078e021c */
[----:B------:R0:W2:Y:S01]  /*0f40*/  @!P0 LDG.E.U16 R44, [R16.64] ;  /* 0x00000006102c8981 */ /* 0x0000a2000c1e1500 */
[----:B------:R-:W-:-:S03]  /*0f50*/  IMAD.MOV.U32 R42, RZ, RZ, R31 ;  /* 0x000000ffff2a7224 */ /* 0x000fc600078e001f */
[----:B---3--:R1:W-:Y:S01]  /*0f60*/  STS.U16 [R40+0x400], R43 ;  /* 0x0004002b28007388 */ /* 0x0083e20000000400 */
[----:B------:R-:W-:Y:S02]  /*0f70*/  IMAD.MOV.U32 R45, RZ, RZ, R19 ;  /* 0x000000ffff2d7224 */ /* 0x000fe400078e0013 */
[--C-:B-1----:R-:W-:Y:S01]  /*0f80*/  IMAD.MOV.U32 R43, RZ, RZ, R18.reuse ;  /* 0x000000ffff2b7224 */ /* 0x102fe200078e0012 */
[----:B------:R-:W-:-:S03]  /*0f90*/  PRMT R18, RZ, 0x7610, R18 ;  /* 0x00007610ff127816 */ /* 0x000fc60000000012 */
[----:B0-----:R-:W-:Y:S01]  /*0fa0*/  IMAD.WIDE R16, R23, 0x2, R42 ;  /* 0x0000000217107825 */ /* 0x001fe200078e022a */
[----:B------:R-:W-:-:S04]  /*0fb0*/  PRMT R19, RZ, 0x7610, R19 ;  /* 0x00007610ff137816 */ /* 0x000fc80000000013 */
[----:B------:R0:W3:Y:S04]  /*0fc0*/  @!P0 LDG.E.U16 R18, [R16.64] ;  /* 0x0000000610128981 */ /* 0x0000e8000c1e1500 */
[----:B--2---:R1:W-:Y:S02]  /*0fd0*/  STS.U16 [R40+0x100], R44 ;  /* 0x0001002c28007388 */ /* 0x0043e40000000400 */
[----:B-1----:R-:W-:-:S04]  /*0fe0*/  IMAD.MOV.U32 R44, RZ, RZ, R30 ;  /* 0x000000ffff2c7224 */ /* 0x002fc800078e001e */
[----:B0-----:R-:W-:-:S05]  /*0ff0*/  IMAD.WIDE R16, R23, 0x2, R44 ;  /* 0x0000000217107825 */ /* 0x001fca00078e022c */
[----:B------:R-:W2:Y:S04]  /*1000*/  @!P0 LDG.E.U16 R19, [R16.64] ;  /* 0x0000000610138981 */ /* 0x000ea8000c1e1500 */
[----:B----4-:R-:W-:Y:S04]  /*1010*/  STS.U16 [R40], R41 ;  /* 0x0000002928007388 */ /* 0x010fe80000000400 */
[----:B---3--:R-:W-:Y:S01]  /*1020*/  STS.U16 [R40+0x200], R18 ;  /* 0x0002001228007388 */ /* 0x008fe20000000400 */
[----:B------:R-:W-:-:S04]  /*1030*/  IADD3 R33, R33, -0x1, RZ ;  /* 0xffffffff21217810 */ /* 0x000fc80007ffe0ff */
[----:B------:R-:W-:Y:S01]  /*1040*/  ISETP.NE.U32.AND P0, PT, R33, RZ, PT ;  /* 0x000000ff2100720c */ /* 0x000fe20003f05070 */
[----:B------:R-:W-:Y:S01]  /*1050*/  IMAD.WIDE R42, R34, 0x2, R42 ;  /* 0x00000002222a7825 */ /* 0x000fe200078e022a */
[----:B------:R-:W-:-:S03]  /*1060*/  UIADD3 UR4, UR4, -0x10, URZ ;  /* 0xfffffff004047890 */ /* 0x000fc6000fffe03f */
[----:B------:R-:W-:-:S04]  /*1070*/  IMAD.WIDE R28, R34, 0x2, R28 ;  /* 0x00000002221c7825 */ /* 0x000fc800078e021c */
[----:B------:R-:W-:-:S04]  /*1080*/  IMAD.WIDE R26, R34, 0x2, R26 ;  /* 0x00000002221a7825 */ /* 0x000fc800078e021a */
[----:B------:R-:W-:Y:S01]  /*1090*/  IMAD.WIDE R24, R35, 0x2, R24 ;  /* 0x0000000223187825 */ /* 0x000fe200078e0218 */
[----:B--2---:R-:W-:Y:S04]  /*10a0*/  STS.U16 [R40+0x300], R19 ;  /* 0x0003001328007388 */ /* 0x004fe80000000400 */
[----:B------:R-:W-:Y:S06]  /*10b0*/  BAR.SYNC.DEFER_BLOCKING 0x0 ;  /* 0x0000000000007b1d */ /* 0x000fec0000010000 */
[----:B------:R-:W-:Y:S04]  /*10c0*/  LDSM.16.M88.2 R30, [R32] ;  /* 0x00000000201e783b */ /* 0x000fe80000000100 */
[----:B------:R-:W0:Y:S02]  /*10d0*/  LDSM.16.MT88.4 R16, [R21+0x400] ;  /* 0x000400001510783b */ /* 0x000e240000004200 */
[----:B0-----:R-:W-:Y:S07]  /*10e0*/  HMMA.16816.F32.BF16 R12, R16, R30, R12 ;  /* 0x0000001e100c723c */ /* 0x001fee000004180c */
[----:B------:R-:W-:-:S04]  /*10f0*/  IMAD.WIDE R30, R34, 0x2, R44 ;  /* 0x00000002221e7825 */ /* 0x000fc800078e022c */
[----:B------:R-:W-:Y:S02]  /*1100*/  IMAD.MOV.U32 R19, RZ, RZ, R31 ;  /* 0x000000ffff137224 */ /* 0x000fe400078e001f */
[----:B------:R-:W-:Y:S02]  /*1110*/  IMAD.MOV.U32 R31, RZ, RZ, R42 ;  /* 0x000000ffff1f7224 */ /* 0x000fe400078e002a */
[----:B------:R-:W-:Y:S02]  /*1120*/  IMAD.MOV.U32 R18, RZ, RZ, R43 ;  /* 0x000000ffff127224 */ /* 0x000fe400078e002b */
[----:B------:R-:W-:Y:S01]  /*1130*/  IMAD.MOV.U32 R42, RZ, RZ, R28 ;  /* 0x000000ffff2a7224 */ /* 0x000fe200078e001c */
[----:B------:R-:W-:Y:S05]  /*1140*/  @P0 BRA `(.L_x_1) ;  /* 0xfffffcc000000947 */ /* 0x000fea000383ffff */
[----:B------:R-:W-:-:S01]  /*1150*/  NOP ;  /* 0x0000000000007918 */ /* 0x000fc20000000000 */
[----:B------:R-:W-:Y:S02]  /*1160*/  F2FP.BF16.PACK_AB R15, R15, R14 ;  /* 0x0000000e0f0f723e */ /* 0x000fe400000010ff */
[----:B------:R-:W-:Y:S02]  /*1170*/  F2FP.BF16.PACK_AB R14, R13, R12 ;  /* 0x0000000c0d0e723e */ /* 0x000fe400000010ff */
.L_x_0:
[----:B------:R-:W-:Y:S01]  /*1180*/  BAR.SYNC.DEFER_BLOCKING 0x0 ;  /* 0x0000000000007b1d */ /* 0x000fe20000010000 */
[----:B------:R-:W-:Y:S01]  /*1190*/  LOP3.LUT R13, R6, 0x80, RZ, 0xc0, !PT ;  /* 0x00000080060d7812 */ /* 0x000fe200078ec0ff */
[----:B------:R-:W-:Y:S01]  /*11a0*/  IMAD.SHL.U32 R4, R0, 0x4, RZ ;  /* 0x0000000400047824 */ /* 0x000fe200078e00ff */
[----:B------:R-:W-:-:S02]  /*11b0*/  LOP3.LUT R5, R5, 0x300, RZ, 0xc0, !PT ;  /* 0x0000030005057812 */ /* 0x000fc400078ec0ff */
[----:B------:R-:W-:Y:S02]  /*11c0*/  LOP3.LUT R2, R13, 0x1c, R0, 0xf8, !PT ;  /* 0x0000001c0d027812 */ /* 0x000fe400078ef800 */
[----:B------:R-:W-:Y:S02]  /*11d0*/  LOP3.LUT R5, R5, 0x7c, R4, 0xf8, !PT ;  /* 0x0000007c05057812 */ /* 0x000fe400078ef804 */
[----:B------:R-:W-:Y:S02]  /*11e0*/  LOP3.LUT R3, R2, 0x2, R3, 0xf8, !PT ;  /* 0x0000000202037812 */ /* 0x000fe400078ef803 */
[----:B------:R-:W-:Y:S02]  /*11f0*/  LOP3.LUT R5, R5, 0x60, R0, 0x78, !PT ;  /* 0x0000006005057812 */ /* 0x000fe400078e7800 */
[----:B------:R-:W-:Y:S02]  /*1200*/  LOP3.LUT R3, R3, R8, RZ, 0xfc, !PT ;  /* 0x0000000803037212 */ /* 0x000fe400078efcff */
[----:B------:R-:W-:-:S02]  /*1210*/  PRMT R6, R14, 0x7632, R6 ;  /* 0x000076320e067816 */ /* 0x000fc40000000006 */
[----:B------:R-:W-:Y:S02]  /*1220*/  LOP3.LUT R0, R3, 0x40, RZ, 0x3c, !PT ;  /* 0x0000004003007812 */ /* 0x000fe400078e3cff */
[----:B------:R-:W-:Y:S02]  /*1230*/  PRMT R8, R15, 0x7610, R8 ;  /* 0x000076100f087816 */ /* 0x000fe40000000008 */
[----:B------:R-:W-:Y:S02]  /*1240*/  LOP3.LUT R2, R3, 0x20, RZ, 0x3c, !PT ;  /* 0x0000002003027812 */ /* 0x000fe400078e3cff */
[----:B------:R-:W-:Y:S01]  /*1250*/  PRMT R12, R15, 0x7632, R12 ;  /* 0x000076320f0c7816 */ /* 0x000fe2000000000c */
[----:B------:R-:W-:Y:S01]  /*1260*/  STS.U16 [R3], R14 ;  /* 0x0000000e03007388 */ /* 0x000fe20000000400 */
[----:B------:R-:W-:Y:S02]  /*1270*/  LOP3.LUT R4, R3, 0x60, RZ, 0x3c, !PT ;  /* 0x0000006003047812 */ /* 0x000fe400078e3cff */
[C---:B------:R-:W-:Y:S01]  /*1280*/  ISETP.GE.AND P0, PT, R20.reuse, c[0x0][0x178], PT ;  /* 0x00005e0014007a0c */ /* 0x040fe20003f06270 */
[----:B------:R0:W-:Y:S01]  /*1290*/  STS.U16 [R0+0x200], R6 ;  /* 0x0002000600007388 */ /* 0x0001e20000000400 */
[----:B------:R-:W-:-:S02]  /*12a0*/  IMAD R20, R20, c[0x0][0x194], RZ ;  /* 0x0000650014147a24 */ /* 0x000fc400078e02ff */
[----:B------:R-:W-:Y:S01]  /*12b0*/  ISETP.LT.AND P1, PT, R10, c[0x0][0x17c], !P0 ;  /* 0x00005f000a007a0c */ /* 0x000fe20004721270 */
[----:B------:R1:W-:Y:S01]  /*12c0*/  STS.U16 [R2+0x100], R8 ;  /* 0x0001000802007388 */ /* 0x0003e20000000400 */
[C---:B------:R-:W-:Y:S01]  /*12d0*/  ISETP.LT.AND P3, PT, R7.reuse, c[0x0][0x17c], !P0 ;  /* 0x00005f0007007a0c */ /* 0x040fe20004761270 */
[----:B------:R-:W-:Y:S01]  /*12e0*/  IMAD R7, R7, c[0x0][0x198], RZ ;  /* 0x0000660007077a24 */ /* 0x000fe200078e02ff */
[----:B------:R-:W-:Y:S01]  /*12f0*/  ISETP.LT.AND P2, PT, R9, c[0x0][0x17c], !P0 ;  /* 0x00005f0009007a0c */ /* 0x000fe20004741270 */
[----:B------:R2:W-:Y:S01]  /*1300*/  STS.U16 [R4+0x300], R12 ;  /* 0x0003000c04007388 */ /* 0x0005e20000000400 */
[----:B------:R-:W-:-:S03]  /*1310*/  IMAD.MOV.U32 R10, RZ, RZ, c[0x0][0x198] ;  /* 0x00006600ff0a7624 */ /* 0x000fc600078e00ff */
[----:B------:R-:W-:Y:S01]  /*1320*/  BAR.SYNC.DEFER_BLOCKING 0x0 ;  /* 0x0000000000007b1d */ /* 0x000fe20000010000 */
[----:B0-----:R-:W-:Y:S01]  /*1330*/  IMAD R0, R10, 0x10, R7 ;  /* 0x000000100a007824 */ /* 0x001fe200078e0207 */
[----:B-1----:R-:W-:Y:S01]  /*1340*/  LEA R8, P4, R20, c[0x0][0x170], 0x1 ;  /* 0x00005c0014087a11 */ /* 0x002fe200078808ff */
[----:B------:R-:W-:Y:S01]  /*1350*/  IMAD R9, R9, c[0x0][0x198], RZ ;  /* 0x0000660009097a24 */ /* 0x000fe200078e02ff */
[----:B------:R-:W-:Y:S01]  /*1360*/  ISETP.LT.AND P0, PT, R11, c[0x0][0x17c], !P0 ;  /* 0x00005f000b007a0c */ /* 0x000fe20004701270 */
[----:B------:R-:W-:Y:S01]  /*1370*/  IMAD R10, R10, 0x8, R0 ;  /* 0x000000080a0a7824 */ /* 0x000fe200078e0200 */
[----:B------:R-:W-:Y:S02]  /*1380*/  LEA.HI.X.SX32 R20, R20, c[0x0][0x174], 0x1, P4 ;  /* 0x00005d0014147a11 */ /* 0x000fe400020f0eff */
[-C--:B------:R-:W-:Y:S02]  /*1390*/  LEA R2, P6, R7, R8.reuse, 0x1 ;  /* 0x0000000807027211 */ /* 0x080fe400078c08ff */
[----:B------:R-:W-:-:S02]  /*13a0*/  LEA R6, P4, R0, R8, 0x1 ;  /* 0x0000000800067211 */ /* 0x000fc400078808ff */
[----:B--2---:R-:W-:Y:S02]  /*13b0*/  LEA R4, P5, R9, R8, 0x1 ;  /* 0x0000000809047211 */ /* 0x004fe400078a08ff */
[-C--:B------:R-:W-:Y:S02]  /*13c0*/  LEA.HI.X.SX32 R3, R7, R20.reuse, 0x1, P6 ;  /* 0x0000001407037211 */ /* 0x080fe400030f0eff */
[----:B------:R-:W-:Y:S02]  /*13d0*/  LEA.HI.X.SX32 R7, R0, R20, 0x1, P4 ;  /* 0x0000001400077211 */ /* 0x000fe400020f0eff */
[----:B------:R-:W-:Y:S01]  /*13e0*/  LEA R8, P6, R10, R8, 0x1 ;  /* 0x000000080a087211 */ /* 0x000fe200078c08ff */
[----:B------:R-:W0:Y:S04]  /*13f0*/  LDS R13, [R5] ;  /* 0x00000000050d7984 */ /* 0x000e280000000800 */
[----:B------:R1:W2:Y:S02]  /*1400*/  LDS R15, [R5+0x80] ;  /* 0x00008000050f7984 */ /* 0x0002a40000000800 */
[----:B-1----:R-:W-:-:S02]  /*1410*/  LEA.HI.X.SX32 R5, R9, R20, 0x1, P5 ;  /* 0x0000001409057211 */ /* 0x002fc400028f0eff */
[----:B------:R-:W-:Y:S02]  /*1420*/  LEA.HI.X.SX32 R9, R10, R20, 0x1, P6 ;  /* 0x000000140a097211 */ /* 0x000fe400030f0eff */
[----:B0-----:R-:W-:Y:S01]  /*1430*/  PRMT R0, R13, 0x7632, R0 ;  /* 0x000076320d007816 */ /* 0x001fe20000000000 */
[----:B------:R0:W-:Y:S04]  /*1440*/  @P3 STG.E.U16 [R2.64], R13 ;  /* 0x0000000d02003986 */ /* 0x0001e8000c101506 */
[----:B------:R0:W-:Y:S04]  /*1450*/  @P2 STG.E.U16 [R4.64], R0 ;  /* 0x0000000004002986 */ /* 0x0001e8000c101506 */
[----:B--2---:R0:W-:Y:S01]  /*1460*/  @P1 STG.E.U16 [R6.64], R15 ;  /* 0x0000000f06001986 */ /* 0x0041e2000c101506 */
[----:B------:R-:W-:Y:S05]  /*1470*/  @!P0 EXIT ;  /* 0x000000000000894d */ /* 0x000fea0003800000 */
[----:B0-----:R-:W-:-:S05]  /*1480*/  PRMT R4, R15, 0x7632, R4 ;  /* 0x000076320f047816 */ /* 0x001fca0000000004 */
[----:B------:R-:W-:Y:S01]  /*1490*/  STG.E.U16 [R8.64], R4 ;  /* 0x0000000408007986 */ /* 0x000fe2000c101506 */
[----:B------:R-:W-:Y:S05]  /*14a0*/  EXIT ;  /* 0x000000000000794d */ /* 0x000fea0003800000 */
.L_x_2:
[----:B------:R-:W-:-:S00]  /*14b0*/  BRA `(.L_x_2) ;  /* 0xfffffff000007947 */ /* 0x000fc0000383ffff */
[----:B------:R-:W-:-:S00]  /*14c0*/  NOP ;  /* 0x0000000000007918 */ /* 0x000fc00000000000 */
        /* <DEDUP_REMOVED lines=11> */
.L_x_3:


//--------------------- .nv.shared.matmul_kernel  --------------------------
	.section	.nv.shared.matmul_kernel,"aw",@nobits
	.sectionflags	@""
	.align	16
